//
// Generated by NVIDIA NVVM Compiler
//
// Compiler Build ID: CL-36424714
// Cuda compilation tools, release 13.0, V13.0.88
// Based on NVVM 20.0.0
//

.version 9.0
.target sm_100
.address_size 64

	// .globl	E_325_3_3

.visible .entry E_325_3_3(
	.param .u64 .ptr .align 1 E_325_3_3_param_0,
	.param .u64 .ptr .align 1 E_325_3_3_param_1
)
.maxntid 3
{
	.reg .pred 	%p<7>;
	.reg .b32 	%r<5>;
	.reg .b32 	%f<58>;
	.reg .b64 	%rd<8>;

	ld.param.u64 	%rd1, [E_325_3_3_param_0];
	ld.param.u64 	%rd2, [E_325_3_3_param_1];
	cvta.to.global.u64 	%rd3, %rd1;
	cvta.to.global.u64 	%rd4, %rd2;
	mov.u32 	%r1, %ctaid.x;
	mov.u32 	%r2, %tid.x;
	mul.lo.s32 	%r3, %r2, 3;
	mad.lo.s32 	%r4, %r1, 9, %r3;
	mul.wide.u32 	%rd5, %r4, 4;
	add.s64 	%rd6, %rd4, %rd5;
	ld.global.f32 	%f1, [%rd6];
	ld.global.f32 	%f2, [%rd6+4];
	ld.global.f32 	%f3, [%rd6+8];
	setp.neu.f32 	%p1, %f1, 0f00000000;
	setp.lt.f32 	%p2, %f1, 0f00000000;
	selp.f32 	%f4, 0fBF800000, 0f3F800000, %p2;
	selp.f32 	%f5, %f4, 0f00000000, %p1;
	mul.f32 	%f6, %f1, %f5;
	mov.f32 	%f7, 0f3F800000;
	sub.f32 	%f8, %f7, %f6;
	sqrt.rn.f32 	%f9, %f8;
	mul.f32 	%f10, %f6, 0f3AA57A2C;
	mov.f32 	%f11, 0f3BDA90C5;
	sub.f32 	%f12, %f11, %f10;
	fma.rn.f32 	%f13, %f6, %f12, 0fBC8BFC66;
	fma.rn.f32 	%f14, %f6, %f13, 0f3CFD10F8;
	fma.rn.f32 	%f15, %f6, %f14, 0fBD4D8392;
	fma.rn.f32 	%f16, %f6, %f15, 0f3DB63A9E;
	fma.rn.f32 	%f17, %f6, %f16, 0fBE5BBFCA;
	fma.rn.f32 	%f18, %f6, %f17, 0f3FC90FDA;
	mul.f32 	%f19, %f9, %f18;
	mov.f32 	%f20, 0f3FC90FDB;
	sub.f32 	%f21, %f20, %f19;
	mul.f32 	%f22, %f5, %f21;
	sub.f32 	%f23, %f20, %f22;
	add.s64 	%rd7, %rd3, %rd5;
	st.global.f32 	[%rd7], %f23;
	setp.neu.f32 	%p3, %f2, 0f00000000;
	setp.lt.f32 	%p4, %f2, 0f00000000;
	selp.f32 	%f24, 0fBF800000, 0f3F800000, %p4;
	selp.f32 	%f25, %f24, 0f00000000, %p3;
	mul.f32 	%f26, %f2, %f25;
	sub.f32 	%f27, %f7, %f26;
	sqrt.rn.f32 	%f28, %f27;
	mul.f32 	%f29, %f26, 0f3AA57A2C;
	sub.f32 	%f30, %f11, %f29;
	fma.rn.f32 	%f31, %f26, %f30, 0fBC8BFC66;
	fma.rn.f32 	%f32, %f26, %f31, 0f3CFD10F8;
	fma.rn.f32 	%f33, %f26, %f32, 0fBD4D8392;
	fma.rn.f32 	%f34, %f26, %f33, 0f3DB63A9E;
	fma.rn.f32 	%f35, %f26, %f34, 0fBE5BBFCA;
	fma.rn.f32 	%f36, %f26, %f35, 0f3FC90FDA;
	mul.f32 	%f37, %f28, %f36;
	sub.f32 	%f38, %f20, %f37;
	mul.f32 	%f39, %f25, %f38;
	sub.f32 	%f40, %f20, %f39;
	st.global.f32 	[%rd7+4], %f40;
	setp.neu.f32 	%p5, %f3, 0f00000000;
	setp.lt.f32 	%p6, %f3, 0f00000000;
	selp.f32 	%f41, 0fBF800000, 0f3F800000, %p6;
	selp.f32 	%f42, %f41, 0f00000000, %p5;
	mul.f32 	%f43, %f3, %f42;
	sub.f32 	%f44, %f7, %f43;
	sqrt.rn.f32 	%f45, %f44;
	mul.f32 	%f46, %f43, 0f3AA57A2C;
	sub.f32 	%f47, %f11, %f46;
	fma.rn.f32 	%f48, %f43, %f47, 0fBC8BFC66;
	fma.rn.f32 	%f49, %f43, %f48, 0f3CFD10F8;
	fma.rn.f32 	%f50, %f43, %f49, 0fBD4D8392;
	fma.rn.f32 	%f51, %f43, %f50, 0f3DB63A9E;
	fma.rn.f32 	%f52, %f43, %f51, 0fBE5BBFCA;
	fma.rn.f32 	%f53, %f43, %f52, 0f3FC90FDA;
	mul.f32 	%f54, %f45, %f53;
	sub.f32 	%f55, %f20, %f54;
	mul.f32 	%f56, %f42, %f55;
	sub.f32 	%f57, %f20, %f56;
	st.global.f32 	[%rd7+8], %f57;
	ret;

}


// ===== COMPILED SASS (sm_100) =====

	.target	sm_100

	.elftype	@"ET_EXEC"


//--------------------- .note.nv.tkinfo           --------------------------
	.section	.note.nv.tkinfo,"",@"SHT_NOTE"
	.sectionflags	@"SHF_NOTE_NV_TKINFO"
	.tkinfo
        /*0018*/ 	.word	0x00000002
        /*0030*/ 	.string	""
        /*0030*/ 	.string	"ptxas"
        /*0030*/ 	.string	"Cuda compilation tools, release 13.0, V13.0.88"
        /*0030*/ 	.string	"Build cuda_13.0.r13.0/compiler.36424714_0"
        /*0030*/ 	.string	"-arch sm_100 -m 64 "



//--------------------- .note.nv.cuinfo           --------------------------
	.section	.note.nv.cuinfo,"",@"SHT_NOTE"
	.sectionflags	@"SHF_NOTE_NV_CUINFO"
        /*0018*/ 	.short	0x0002
        /*001a*/ 	.short	0x0064
        /*001c*/ 	.short	0x0082
	.zero		2


//--------------------- .nv.info                  --------------------------
	.section	.nv.info,"",@"SHT_CUDA_INFO"
	.align	4


	//----- nvinfo : EIATTR_REGCOUNT
	.align		4
        /*0000*/ 	.byte	0x04, 0x2f
        /*0002*/ 	.short	(.L_1 - .L_0)
	.align		4
.L_0:
        /*0004*/ 	.word	index@(E_325_3_3)
        /*0008*/ 	.word	0x00000012


	//----- nvinfo : EIATTR_FRAME_SIZE
	.align		4
.L_1:
        /*000c*/ 	.byte	0x04, 0x11
        /*000e*/ 	.short	(.L_3 - .L_2)
	.align		4
.L_2:
        /*0010*/ 	.word	index@($__internal_0_$__cuda_sm20_sqrt_rn_f32_slowpath)
        /*0014*/ 	.word	0x00000000


	//----- nvinfo : EIATTR_FRAME_SIZE
	.align		4
.L_3:
        /*0018*/ 	.byte	0x04, 0x11
        /*001a*/ 	.short	(.L_5 - .L_4)
	.align		4
.L_4:
        /*001c*/ 	.word	index@(E_325_3_3)
        /*0020*/ 	.word	0x00000000


	//----- nvinfo : EIATTR_MIN_STACK_SIZE
	.align		4
.L_5:
        /*0024*/ 	.byte	0x04, 0x12
        /*0026*/ 	.short	(.L_7 - .L_6)
	.align		4
.L_6:
        /*0028*/ 	.word	index@(E_325_3_3)
        /*002c*/ 	.word	0x00000000
.L_7:


//--------------------- .nv.compat                --------------------------
	.section	.nv.compat,"",@"SHT_CUDA_COMPAT_INFO"
	.align	4
        /*0000*/ 	.byte	0x02, 0x09, 0x00, 0x00, 0x02, 0x02, 0x01, 0x00, 0x02, 0x05, 0x05, 0x00, 0x03, 0x07, 0x01, 0x01
        /*0010*/ 	.byte	0x02, 0x03, 0x00, 0x00, 0x02, 0x06, 0x01, 0x00, 0x04, 0x0b, 0x08, 0x00, 0x01, 0x00, 0x00, 0x00
        /*0020*/ 	.byte	0x00, 0x00, 0x00, 0x00


//--------------------- .nv.info.E_325_3_3        --------------------------
	.section	.nv.info.E_325_3_3,"",@"SHT_CUDA_INFO"
	.sectionflags	@""
	.align	4


	//----- nvinfo : EIATTR_CUDA_API_VERSION
	.align		4
        /*0000*/ 	.byte	0x04, 0x37
        /*0002*/ 	.short	(.L_9 - .L_8)
.L_8:
        /*0004*/ 	.word	0x00000082


	//----- nvinfo : EIATTR_KPARAM_INFO
	.align		4
.L_9:
        /*0008*/ 	.byte	0x04, 0x17
        /*000a*/ 	.short	(.L_11 - .L_10)
.L_10:
        /*000c*/ 	.word	0x00000000
        /*0010*/ 	.short	0x0001
        /*0012*/ 	.short	0x0008
        /*0014*/ 	.byte	0x00, 0xf5, 0x21, 0x00


	//----- nvinfo : EIATTR_KPARAM_INFO
	.align		4
.L_11:
        /*0018*/ 	.byte	0x04, 0x17
        /*001a*/ 	.short	(.L_13 - .L_12)
.L_12:
        /*001c*/ 	.word	0x00000000
        /*0020*/ 	.short	0x0000
        /*0022*/ 	.short	0x0000
        /*0024*/ 	.byte	0x00, 0xf5, 0x21, 0x00


	//----- nvinfo : EIATTR_SPARSE_MMA_MASK
	.align		4
.L_13:
        /*0028*/ 	.byte	0x03, 0x50
        /*002a*/ 	.short	0x0000


	//----- nvinfo : EIATTR_MAXREG_COUNT
	.align		4
        /*002c*/ 	.byte	0x03, 0x1b
        /*002e*/ 	.short	0x00ff


	//----- nvinfo : EIATTR_MERCURY_ISA_VERSION
	.align		4
        /*0030*/ 	.byte	0x03, 0x5f
        /*0032*/ 	.short	0x0101


	//----- nvinfo : EIATTR_VRC_CTA_INIT_COUNT
	.align		4
        /*0034*/ 	.byte	0x02, 0x4a
	.zero		1
	.zero		1


	//----- nvinfo : EIATTR_EXIT_INSTR_OFFSETS
	.align		4
        /*0038*/ 	.byte	0x04, 0x1c
        /*003a*/ 	.short	(.L_15 - .L_14)


	//   ....[0]....
.L_14:
        /*003c*/ 	.word	0x000006a0


	//----- nvinfo : EIATTR_MAX_THREADS
	.align		4
.L_15:
        /*0040*/ 	.byte	0x04, 0x05
        /*0042*/ 	.short	(.L_17 - .L_16)
.L_16:
        /*0044*/ 	.word	0x00000003
        /*0048*/ 	.word	0x00000001
        /*004c*/ 	.word	0x00000001


	//----- nvinfo : EIATTR_CRS_STACK_SIZE
	.align		4
.L_17:
        /*0050*/ 	.byte	0x04, 0x1e
        /*0052*/ 	.short	(.L_19 - .L_18)
.L_18:
        /*0054*/ 	.word	0x00000000


	//----- nvinfo : EIATTR_CBANK_PARAM_SIZE
	.align		4
.L_19:
        /*0058*/ 	.byte	0x03, 0x19
        /*005a*/ 	.short	0x0010


	//----- nvinfo : EIATTR_PARAM_CBANK
	.align		4
        /*005c*/ 	.byte	0x04, 0x0a
        /*005e*/ 	.short	(.L_21 - .L_20)
	.align		4
.L_20:
        /*0060*/ 	.word	index@(.nv.constant0.E_325_3_3)
        /*0064*/ 	.short	0x0380
        /*0066*/ 	.short	0x0010


	//----- nvinfo : EIATTR_SW_WAR
	.align		4
.L_21:
        /*0068*/ 	.byte	0x04, 0x36
        /*006a*/ 	.short	(.L_23 - .L_22)
.L_22:
        /*006c*/ 	.word	0x00000008
.L_23:


//--------------------- .nv.callgraph             --------------------------
	.section	.nv.callgraph,"",@"SHT_CUDA_CALLGRAPH"
	.align	4
	.sectionentsize	8
	.align		4
        /*0000*/ 	.word	0x00000000
	.align		4
        /*0004*/ 	.word	0xffffffff
	.align		4
        /*0008*/ 	.word	0x00000000
	.align		4
        /*000c*/ 	.word	0xfffffffe
	.align		4
        /*0010*/ 	.word	0x00000000
	.align		4
        /*0014*/ 	.word	0xfffffffd
	.align		4
        /*0018*/ 	.word	0x00000000
	.align		4
        /*001c*/ 	.word	0xfffffffc


//--------------------- .text.E_325_3_3           --------------------------
	.section	.text.E_325_3_3,"ax",@progbits
	.align	128
        .global         E_325_3_3
        .type           E_325_3_3,@function
        .size           E_325_3_3,(.L_x_11 - E_325_3_3)
        .other          E_325_3_3,@"STO_CUDA_ENTRY STV_DEFAULT"
E_325_3_3:
.text.E_325_3_3:
[----:B------:R-:W-:Y:S01]  /*0000*/  LDC R1, c[0x0][0x37c] ;  /* 0x0000df00ff017b82 */ /* 0x000fe20000000800 */
[----:B------:R-:W0:Y:S07]  /*0010*/  S2R R0, SR_CTAID.X ;  /* 0x0000000000007919 */ /* 0x000e2e0000002500 */
[----:B------:R-:W1:Y:S01]  /*0020*/  LDC.64 R2, c[0x0][0x388] ;  /* 0x0000e200ff027b82 */ /* 0x000e620000000a00 */
[----:B------:R-:W2:Y:S01]  /*0030*/  LDCU.64 UR4, c[0x0][0x358] ;  /* 0x00006b00ff0477ac */ /* 0x000ea20008000a00 */
[----:B------:R-:W0:Y:S02]  /*0040*/  S2R R5, SR_TID.X ;  /* 0x0000000000057919 */ /* 0x000e240000002100 */
[----:B0-----:R-:W-:-:S05]  /*0050*/  IMAD R5, R0, 0x3, R5 ;  /* 0x0000000300057824 */ /* 0x001fca00078e0205 */
[----:B------:R-:W-:-:S05]  /*0060*/  LEA R5, R5, R5, 0x1 ;  /* 0x0000000505057211 */ /* 0x000fca00078e08ff */
[----:B-1----:R-:W-:-:S05]  /*0070*/  IMAD.WIDE.U32 R2, R5, 0x4, R2 ;  /* 0x0000000405027825 */ /* 0x002fca00078e0002 */
[----:B--2---:R-:W2:Y:S04]  /*0080*/  LDG.E R0, desc[UR4][R2.64] ;  /* 0x0000000402007981 */ /* 0x004ea8000c1e1900 */
[----:B------:R0:W5:Y:S04]  /*0090*/  LDG.E R8, desc[UR4][R2.64+0x4] ;  /* 0x0000040402087981 */ /* 0x000168000c1e1900 */
[----:B------:R0:W5:Y:S01]  /*00a0*/  LDG.E R4, desc[UR4][R2.64+0x8] ;  /* 0x0000080402047981 */ /* 0x000162000c1e1900 */
[----:B------:R-:W-:Y:S01]  /*00b0*/  HFMA2 R6, -RZ, RZ, 1.875, 0 ;  /* 0x3f800000ff067431 */ /* 0x000fe200000001ff */
[----:B------:R-:W-:Y:S01]  /*00c0*/  BSSY.RECONVERGENT B0, `(.L_x_0) ;  /* 0x0000012000007945 */ /* 0x000fe20003800200 */
[----:B--2---:R-:W-:-:S02]  /*00d0*/  FSETP.GEU.AND P1, PT, R0, RZ, PT ;  /* 0x000000ff0000720b */ /* 0x004fc40003f2e000 */
[----:B------:R-:W-:Y:S02]  /*00e0*/  FSETP.NEU.AND P0, PT, R0, RZ, PT ;  /* 0x000000ff0000720b */ /* 0x000fe40003f0d000 */
[----:B------:R-:W-:-:S04]  /*00f0*/  FSEL R6, R6, -1, P1 ;  /* 0xbf80000006067808 */ /* 0x000fc80000800000 */
[----:B------:R-:W-:-:S05]  /*0100*/  FSEL R9, R6, RZ, P0 ;  /* 0x000000ff06097208 */ /* 0x000fca0000000000 */
[----:B------:R-:W-:-:S04]  /*0110*/  FMUL R10, R0, R9 ;  /* 0x00000009000a7220 */ /* 0x000fc80000400000 */
[----:B------:R-:W-:-:S04]  /*0120*/  FADD R0, -R10, 1 ;  /* 0x3f8000000a007421 */ /* 0x000fc80000000100 */
[----:B------:R0:W1:Y:S01]  /*0130*/  MUFU.RSQ R7, R0 ;  /* 0x0000000000077308 */ /* 0x0000620000001400 */
[----:B------:R-:W-:-:S04]  /*0140*/  IADD3 R6, PT, PT, R0, -0xd000000, RZ ;  /* 0xf300000000067810 */ /* 0x000fc80007ffe0ff */
[----:B------:R-:W-:-:S13]  /*0150*/  ISETP.GT.U32.AND P0, PT, R6, 0x727fffff, PT ;  /* 0x727fffff0600780c */ /* 0x000fda0003f04070 */
[----:B01----:R-:W-:Y:S05]  /*0160*/  @!P0 BRA `(.L_x_1) ;  /* 0x00000000000c8947 */ /* 0x003fea0003800000 */
[----:B------:R-:W-:-:S07]  /*0170*/  MOV R15, 0x190 ;  /* 0x00000190000f7802 */ /* 0x000fce0000000f00 */
[----:B-----5:R-:W-:Y:S05]  /*0180*/  CALL.REL.NOINC `($__internal_0_$__cuda_sm20_sqrt_rn_f32_slowpath) ;  /* 0x0000000400487944 */ /* 0x020fea0003c00000 */
[----:B------:R-:W-:Y:S05]  /*0190*/  BRA `(.L_x_2) ;  /* 0x0000000000107947 */ /* 0x000fea0003800000 */
.L_x_1:
[----:B------:R-:W-:Y:S01]  /*01a0*/  FMUL.FTZ R3, R0, R7 ;  /* 0x0000000700037220 */ /* 0x000fe20000410000 */
[----:B------:R-:W-:-:S03]  /*01b0*/  FMUL.FTZ R7, R7, 0.5 ;  /* 0x3f00000007077820 */ /* 0x000fc60000410000 */
[----:B------:R-:W-:-:S04]  /*01c0*/  FFMA R0, -R3, R3, R0 ;  /* 0x0000000303007223 */ /* 0x000fc80000000100 */
[----:B------:R-:W-:-:S07]  /*01d0*/  FFMA R0, R0, R7, R3 ;  /* 0x0000000700007223 */ /* 0x000fce0000000003 */
.L_x_2:
[----:B------:R-:W-:Y:S05]  /*01e0*/  BSYNC.RECONVERGENT B0 ;  /* 0x0000000000007941 */ /* 0x000fea0003800200 */
.L_x_0:
[----:B------:R-:W-:Y:S01]  /*01f0*/  MOV R3, 0x3aa57a2c ;  /* 0x3aa57a2c00037802 */ /* 0x000fe20000000f00 */
[----:B------:R-:W-:Y:S01]  /*0200*/  HFMA2 R6, -RZ, RZ, 1.875, 0 ;  /* 0x3f800000ff067431 */ /* 0x000fe200000001ff */
[C---:B-----5:R-:W-:Y:S01]  /*0210*/  FSETP.GEU.AND P1, PT, R8.reuse, RZ, PT ;  /* 0x000000ff0800720b */ /* 0x060fe20003f2e000 */
[----:B------:R-:W-:Y:S01]  /*0220*/  BSSY.RECONVERGENT B0, `(.L_x_3) ;  /* 0x000001d000007945 */ /* 0x000fe20003800200 */
[----:B------:R-:W-:Y:S01]  /*0230*/  FSETP.NEU.AND P0, PT, R8, RZ, PT ;  /* 0x000000ff0800720b */ /* 0x000fe20003f0d000 */
[----:B------:R-:W-:-:S04]  /*0240*/  FFMA R3, R10, -R3, 0.0066700899042189121246 ;  /* 0x3bda90c50a037423 */ /* 0x000fc80000000803 */
[----:B------:R-:W-:Y:S02]  /*0250*/  FFMA R7, R10, R3, -0.017088126391172409058 ;  /* 0xbc8bfc660a077423 */ /* 0x000fe40000000003 */
[----:B------:R-:W0:Y:S01]  /*0260*/  LDC.64 R2, c[0x0][0x380] ;  /* 0x0000e000ff027b82 */ /* 0x000e220000000a00 */
[----:B------:R-:W-:Y:S01]  /*0270*/  FSEL R6, -R6, 1, !P1 ;  /* 0x3f80000006067808 */ /* 0x000fe20004800100 */
[----:B------:R-:W-:-:S03]  /*0280*/  FFMA R7, R10, R7, 0.030891880393028259277 ;  /* 0x3cfd10f80a077423 */ /* 0x000fc60000000007 */
[----:B------:R-:W-:Y:S01]  /*0290*/  FSEL R11, R6, RZ, P0 ;  /* 0x000000ff060b7208 */ /* 0x000fe20000000000 */
[----:B------:R-:W-:-:S04]  /*02a0*/  FFMA R7, R10, R7, -0.050174303352832794189 ;  /* 0xbd4d83920a077423 */ /* 0x000fc80000000007 */
[----:B------:R-:W-:Y:S01]  /*02b0*/  FFMA R7, R10, R7, 0.088978990912437438965 ;  /* 0x3db63a9e0a077423 */ /* 0x000fe20000000007 */
[----:B------:R-:W-:-:S03]  /*02c0*/  FMUL R8, R8, R11 ;  /* 0x0000000b08087220 */ /* 0x000fc60000400000 */
[----:B------:R-:W-:-:S04]  /*02d0*/  FFMA R7, R10, R7, -0.21459880471229553223 ;  /* 0xbe5bbfca0a077423 */ /* 0x000fc80000000007 */
[----:B------:R-:W-:-:S04]  /*02e0*/  FFMA R7, R10, R7, 1.5707962512969970703 ;  /* 0x3fc90fda0a077423 */ /* 0x000fc80000000007 */
[----:B------:R-:W-:Y:S01]  /*02f0*/  FFMA R0, R7, -R0, 1.5707963705062866211 ;  /* 0x3fc90fdb07007423 */ /* 0x000fe20000000800 */
[----:B0-----:R-:W-:-:S04]  /*0300*/  IMAD.WIDE.U32 R2, R5, 0x4, R2 ;  /* 0x0000000405027825 */ /* 0x001fc800078e0002 */
[----:B------:R-:W-:Y:S01]  /*0310*/  FFMA R9, -R9, R0, 1.5707963705062866211 ;  /* 0x3fc90fdb09097423 */ /* 0x000fe20000000100 */
[----:B------:R-:W-:-:S04]  /*0320*/  FADD R0, -R8, 1 ;  /* 0x3f80000008007421 */ /* 0x000fc80000000100 */
[----:B------:R0:W-:Y:S01]  /*0330*/  STG.E desc[UR4][R2.64], R9 ;  /* 0x0000000902007986 */ /* 0x0001e2000c101904 */
[----:B------:R-:W-:Y:S01]  /*0340*/  IADD3 R6, PT, PT, R0, -0xd000000, RZ ;  /* 0xf300000000067810 */ /* 0x000fe20007ffe0ff */
[----:B------:R0:W1:Y:S03]  /*0350*/  MUFU.RSQ R5, R0 ;  /* 0x0000000000057308 */ /* 0x0000660000001400 */
[----:B------:R-:W-:-:S13]  /*0360*/  ISETP.GT.U32.AND P0, PT, R6, 0x727fffff, PT ;  /* 0x727fffff0600780c */ /* 0x000fda0003f04070 */
[----:B0-----:R-:W-:Y:S05]  /*0370*/  @!P0 BRA `(.L_x_4) ;  /* 0x00000000000c8947 */ /* 0x001fea0003800000 */
[----:B------:R-:W-:-:S07]  /*0380*/  MOV R15, 0x3a0 ;  /* 0x000003a0000f7802 */ /* 0x000fce0000000f00 */
[----:B-1----:R-:W-:Y:S05]  /*0390*/  CALL.REL.NOINC `($__internal_0_$__cuda_sm20_sqrt_rn_f32_slowpath) ;  /* 0x0000000000c47944 */ /* 0x002fea0003c00000 */
[----:B------:R-:W-:Y:S05]  /*03a0*/  BRA `(.L_x_5) ;  /* 0x0000000000107947 */ /* 0x000fea0003800000 */
.L_x_4:
[----:B-1----:R-:W-:Y:S01]  /*03b0*/  FMUL.FTZ R7, R0, R5 ;  /* 0x0000000500077220 */ /* 0x002fe20000410000 */
[----:B------:R-:W-:-:S03]  /*03c0*/  FMUL.FTZ R5, R5, 0.5 ;  /* 0x3f00000005057820 */ /* 0x000fc60000410000 */
[----:B------:R-:W-:-:S04]  /*03d0*/  FFMA R0, -R7, R7, R0 ;  /* 0x0000000707007223 */ /* 0x000fc80000000100 */
[----:B------:R-:W-:-:S07]  /*03e0*/  FFMA R0, R0, R5, R7 ;  /* 0x0000000500007223 */ /* 0x000fce0000000007 */
.L_x_5:
[----:B------:R-:W-:Y:S05]  /*03f0*/  BSYNC.RECONVERGENT B0 ;  /* 0x0000000000007941 */ /* 0x000fea0003800200 */
.L_x_3:
[----:B------:R-:W-:Y:S01]  /*0400*/  MOV R5, 0x3aa57a2c ;  /* 0x3aa57a2c00057802 */ /* 0x000fe20000000f00 */
[----:B------:R-:W-:Y:S01]  /*0410*/  HFMA2 R6, -RZ, RZ, 1.875, 0 ;  /* 0x3f800000ff067431 */ /* 0x000fe200000001ff */
[C---:B------:R-:W-:Y:S01]  /*0420*/  FSETP.GEU.AND P1, PT, R4.reuse, RZ, PT ;  /* 0x000000ff0400720b */ /* 0x040fe20003f2e000 */
[----:B------:R-:W-:Y:S01]  /*0430*/  BSSY.RECONVERGENT B0, `(.L_x_6) ;  /* 0x000001b000007945 */ /* 0x000fe20003800200 */
[----:B------:R-:W-:Y:S01]  /*0440*/  FSETP.NEU.AND P0, PT, R4, RZ, PT ;  /* 0x000000ff0400720b */ /* 0x000fe20003f0d000 */
[----:B------:R-:W-:-:S04]  /*0450*/  FFMA R5, R8, -R5, 0.0066700899042189121246 ;  /* 0x3bda90c508057423 */ /* 0x000fc80000000805 */
[----:B------:R-:W-:Y:S01]  /*0460*/  FFMA R5, R8, R5, -0.017088126391172409058 ;  /* 0xbc8bfc6608057423 */ /* 0x000fe20000000005 */
[----:B------:R-:W-:-:S03]  /*0470*/  FSEL R6, -R6, 1, !P1 ;  /* 0x3f80000006067808 */ /* 0x000fc60004800100 */
[----:B------:R-:W-:-:S04]  /*0480*/  FFMA R5, R8, R5, 0.030891880393028259277 ;  /* 0x3cfd10f808057423 */ /* 0x000fc80000000005 */
[----:B------:R-:W-:-:S04]  /*0490*/  FFMA R5, R8, R5, -0.050174303352832794189 ;  /* 0xbd4d839208057423 */ /* 0x000fc80000000005 */
[----:B------:R-:W-:-:S04]  /*04a0*/  FFMA R5, R8, R5, 0.088978990912437438965 ;  /* 0x3db63a9e08057423 */ /* 0x000fc80000000005 */
[----:B------:R-:W-:-:S04]  /*04b0*/  FFMA R5, R8, R5, -0.21459880471229553223 ;  /* 0xbe5bbfca08057423 */ /* 0x000fc80000000005 */
[----:B------:R-:W-:-:S04]  /*04c0*/  FFMA R5, R8, R5, 1.5707962512969970703 ;  /* 0x3fc90fda08057423 */ /* 0x000fc80000000005 */
[----:B------:R-:W-:Y:S01]  /*04d0*/  FFMA R0, R5, -R0, 1.5707963705062866211 ;  /* 0x3fc90fdb05007423 */ /* 0x000fe20000000800 */
[----:B------:R-:W-:-:S03]  /*04e0*/  FSEL R5, R6, RZ, P0 ;  /* 0x000000ff06057208 */ /* 0x000fc60000000000 */
[----:B------:R-:W-:Y:S02]  /*04f0*/  FFMA R11, -R11, R0, 1.5707963705062866211 ;  /* 0x3fc90fdb0b0b7423 */ /* 0x000fe40000000100 */
[----:B------:R-:W-:-:S03]  /*0500*/  FMUL R4, R4, R5 ;  /* 0x0000000504047220 */ /* 0x000fc60000400000 */
[----:B------:R0:W-:Y:S01]  /*0510*/  STG.E desc[UR4][R2.64+0x4], R11 ;  /* 0x0000040b02007986 */ /* 0x0001e2000c101904 */
[----:B------:R-:W-:-:S04]  /*0520*/  FADD R0, -R4, 1 ;  /* 0x3f80000004007421 */ /* 0x000fc80000000100 */
[----:B------:R0:W1:Y:S01]  /*0530*/  MUFU.RSQ R7, R0 ;  /* 0x0000000000077308 */ /* 0x0000620000001400 */
[----:B------:R-:W-:-:S04]  /*0540*/  IADD3 R6, PT, PT, R0, -0xd000000, RZ ;  /* 0xf300000000067810 */ /* 0x000fc80007ffe0ff */
[----:B------:R-:W-:-:S13]  /*0550*/  ISETP.GT.U32.AND P0, PT, R6, 0x727fffff, PT ;  /* 0x727fffff0600780c */ /* 0x000fda0003f04070 */
[----:B01----:R-:W-:Y:S05]  /*0560*/  @!P0 BRA `(.L_x_7) ;  /* 0x00000000000c8947 */ /* 0x003fea0003800000 */
[----:B------:R-:W-:-:S07]  /*0570*/  MOV R15, 0x590 ;  /* 0x00000590000f7802 */ /* 0x000fce0000000f00 */
[----:B------:R-:W-:Y:S05]  /*0580*/  CALL.REL.NOINC `($__internal_0_$__cuda_sm20_sqrt_rn_f32_slowpath) ;  /* 0x0000000000487944 */ /* 0x000fea0003c00000 */
[----:B------:R-:W-:Y:S05]  /*0590*/  BRA `(.L_x_8) ;  /* 0x0000000000107947 */ /* 0x000fea0003800000 */
.L_x_7:
[----:B------:R-:W-:Y:S01]  /*05a0*/  FMUL.FTZ R9, R0, R7 ;  /* 0x0000000700097220 */ /* 0x000fe20000410000 */
[----:B------:R-:W-:-:S03]  /*05b0*/  FMUL.FTZ R7, R7, 0.5 ;  /* 0x3f00000007077820 */ /* 0x000fc60000410000 */
[----:B------:R-:W-:-:S04]  /*05c0*/  FFMA R0, -R9, R9, R0 ;  /* 0x0000000909007223 */ /* 0x000fc80000000100 */
[----:B------:R-:W-:-:S07]  /*05d0*/  FFMA R0, R0, R7, R9 ;  /* 0x0000000700007223 */ /* 0x000fce0000000009 */
.L_x_8:
[----:B------:R-:W-:Y:S05]  /*05e0*/  BSYNC.RECONVERGENT B0 ;  /* 0x0000000000007941 */ /* 0x000fea0003800200 */
.L_x_6:
[----:B------:R-:W-:-:S05]  /*05f0*/  MOV R7, 0x3aa57a2c ;  /* 0x3aa57a2c00077802 */ /* 0x000fca0000000f00 */
[----:B------:R-:W-:-:S04]  /*0600*/  FFMA R7, R4, -R7, 0.0066700899042189121246 ;  /* 0x3bda90c504077423 */ /* 0x000fc80000000807 */
[----:B------:R-:W-:-:S04]  /*0610*/  FFMA R7, R4, R7, -0.017088126391172409058 ;  /* 0xbc8bfc6604077423 */ /* 0x000fc80000000007 */
[----:B------:R-:W-:-:S04]  /*0620*/  FFMA R7, R4, R7, 0.030891880393028259277 ;  /* 0x3cfd10f804077423 */ /* 0x000fc80000000007 */
[----:B------:R-:W-:-:S04]  /*0630*/  FFMA R7, R4, R7, -0.050174303352832794189 ;  /* 0xbd4d839204077423 */ /* 0x000fc80000000007 */
[----:B------:R-:W-:-:S04]  /*0640*/  FFMA R7, R4, R7, 0.088978990912437438965 ;  /* 0x3db63a9e04077423 */ /* 0x000fc80000000007 */
[----:B------:R-:W-:-:S04]  /*0650*/  FFMA R7, R4, R7, -0.21459880471229553223 ;  /* 0xbe5bbfca04077423 */ /* 0x000fc80000000007 */
[----:B------:R-:W-:-:S04]  /*0660*/  FFMA R7, R4, R7, 1.5707962512969970703 ;  /* 0x3fc90fda04077423 */ /* 0x000fc80000000007 */
[----:B------:R-:W-:-:S04]  /*0670*/  FFMA R0, R7, -R0, 1.5707963705062866211 ;  /* 0x3fc90fdb07007423 */ /* 0x000fc80000000800 */
[----:B------:R-:W-:-:S05]  /*0680*/  FFMA R5, -R5, R0, 1.5707963705062866211 ;  /* 0x3fc90fdb05057423 */ /* 0x000fca0000000100 */
[----:B------:R-:W-:Y:S01]  /*0690*/  STG.E desc[UR4][R2.64+0x8], R5 ;  /* 0x0000080502007986 */ /* 0x000fe2000c101904 */
[----:B------:R-:W-:Y:S05]  /*06a0*/  EXIT ;  /* 0x000000000000794d */ /* 0x000fea0003800000 */
        .weak           $__internal_0_$__cuda_sm20_sqrt_rn_f32_slowpath
        .type           $__internal_0_$__cuda_sm20_sqrt_rn_f32_slowpath,@function
        .size           $__internal_0_$__cuda_sm20_sqrt_rn_f32_slowpath,(.L_x_11 - $__internal_0_$__cuda_sm20_sqrt_rn_f32_slowpath)
$__internal_0_$__cuda_sm20_sqrt_rn_f32_slowpath:
[----:B------:R-:W-:-:S13]  /*06b0*/  LOP3.LUT P0, RZ, R0, 0x7fffffff, RZ, 0xc0, !PT ;  /* 0x7fffffff00ff7812 */ /* 0x000fda000780c0ff */
[----:B------:R-:W-:Y:S01]  /*06c0*/  @!P0 MOV R6, R0 ;  /* 0x0000000000068202 */ /* 0x000fe20000000f00 */
[----:B------:R-:W-:Y:S06]  /*06d0*/  @!P0 BRA `(.L_x_9) ;  /* 0x0000000000408947 */ /* 0x000fec0003800000 */
[----:B------:R-:W-:-:S13]  /*06e0*/  FSETP.GEU.FTZ.AND P0, PT, R0, RZ, PT ;  /* 0x000000ff0000720b */ /* 0x000fda0003f1e000 */
[----:B------:R-:W-:Y:S01]  /*06f0*/  @!P0 MOV R6, 0x7fffffff ;  /* 0x7fffffff00068802 */ /* 0x000fe20000000f00 */
[----:B------:R-:W-:Y:S06]  /*0700*/  @!P0 BRA `(.L_x_9) ;  /* 0x0000000000348947 */ /* 0x000fec0003800000 */
[----:B------:R-:W-:-:S13]  /*0710*/  FSETP.GTU.FTZ.AND P0, PT, |R0|, +INF , PT ;  /* 0x7f8000000000780b */ /* 0x000fda0003f1c200 */
[----:B------:R-:W-:Y:S01]  /*0720*/  @P0 FADD.FTZ R6, R0, 1 ;  /* 0x3f80000000060421 */ /* 0x000fe20000010000 */
[----:B------:R-:W-:Y:S06]  /*0730*/  @P0 BRA `(.L_x_9) ;  /* 0x0000000000280947 */ /* 0x000fec0003800000 */
[----:B------:R-:W-:-:S13]  /*0740*/  FSETP.NEU.FTZ.AND P0, PT, |R0|, +INF , PT ;  /* 0x7f8000000000780b */ /* 0x000fda0003f1d200 */
[----:B------:R-:W-:-:S04]  /*0750*/  @P0 FFMA R7, R0, 1.84467440737095516160e+19, RZ ;  /* 0x5f80000000070823 */ /* 0x000fc800000000ff */
[----:B------:R-:W0:Y:S02]  /*0760*/  @P0 MUFU.RSQ R6, R7 ;  /* 0x0000000700060308 */ /* 0x000e240000001400 */
[----:B0-----:R-:W-:Y:S01]  /*0770*/  @P0 FMUL.FTZ R12, R7, R6 ;  /* 0x00000006070c0220 */ /* 0x001fe20000410000 */
[----:B------:R-:W-:Y:S01]  /*0780*/  @P0 FMUL.FTZ R14, R6, 0.5 ;  /* 0x3f000000060e0820 */ /* 0x000fe20000410000 */
[----:B------:R-:W-:Y:S02]  /*0790*/  @!P0 MOV R6, R0 ;  /* 0x0000000000068202 */ /* 0x000fe40000000f00 */
[----:B------:R-:W-:-:S04]  /*07a0*/  @P0 FADD.FTZ R13, -R12, -RZ ;  /* 0x800000ff0c0d0221 */ /* 0x000fc80000010100 */
[----:B------:R-:W-:-:S04]  /*07b0*/  @P0 FFMA R13, R12, R13, R7 ;  /* 0x0000000d0c0d0223 */ /* 0x000fc80000000007 */
[----:B------:R-:W-:-:S04]  /*07c0*/  @P0 FFMA R13, R13, R14, R12 ;  /* 0x0000000e0d0d0223 */ /* 0x000fc8000000000c */
[----:B------:R-:W-:-:S07]  /*07d0*/  @P0 FMUL.FTZ R6, R13, 2.3283064365386962891e-10 ;  /* 0x2f8000000d060820 */ /* 0x000fce0000410000 */
.L_x_9:
[----:B------:R-:W-:Y:S01]  /*07e0*/  HFMA2 R7, -RZ, RZ, 0, 0 ;  /* 0x00000000ff077431 */ /* 0x000fe200000001ff */
[----:B------:R-:W-:Y:S02]  /*07f0*/  MOV R0, R6 ;  /* 0x0000000600007202 */ /* 0x000fe40000000f00 */
[----:B------:R-:W-:-:S04]  /*0800*/  MOV R6, R15 ;  /* 0x0000000f00067202 */ /* 0x000fc80000000f00 */
[----:B------:R-:W-:Y:S05]  /*0810*/  RET.REL.NODEC R6 `(E_325_3_3) ;  /* 0xfffffff406f87950 */ /* 0x000fea0003c3ffff */
.L_x_10:
[----:B------:R-:W-:-:S00]  /*0820*/  BRA `(.L_x_10) ;  /* 0xfffffffc00fc7947 */ /* 0x000fc0000383ffff */
[----:B------:R-:W-:-:S00]  /*0830*/  NOP ;  /* 0x0000000000007918 */ /* 0x000fc00000000000 */
        /* <DEDUP_REMOVED lines=12> */
.L_x_11:


//--------------------- .nv.shared.reserved.0     --------------------------
	.section	.nv.shared.reserved.0,"aw",@nobits
	.weak		__nv_reservedSMEM_offset_0_alias
	.size		__nv_reservedSMEM_offset_0_alias, 0, 64
	.other		__nv_reservedSMEM_offset_0_alias,@"STO_CUDA_RESERVED_SHARED STV_DEFAULT"
__nv_reservedSMEM_offset_0_alias:
	.zero		0
	.zero		64


//--------------------- .nv.constant0.E_325_3_3   --------------------------
	.section	.nv.constant0.E_325_3_3,"a",@progbits
	.sectionflags	@""
	.align	4
.nv.constant0.E_325_3_3:
	.zero		912


//--------------------- SYMBOLS --------------------------

	.type		.nv.reservedSmem.offset0,@object
	.size		.nv.reservedSmem.offset0,0x4
